	.headerflags	@"EF_CUDA_TEXMODE_UNIFIED EF_CUDA_64BIT_ADDRESS EF_CUDA_ACCELERATORS EF_CUDA_SM90 EF_CUDA_VIRTUAL_SM(EF_CUDA_SM90)"
	.elftype	@"ET_EXEC"


//--------------------- .nv.info                  --------------------------
	.section	.nv.info,"",@"SHT_CUDA_INFO"
	.align	4


	//----- nvinfo : EIATTR_REGCOUNT
	.align		4
        /*0000*/ 	.byte	0x04, 0x2f
        /*0002*/ 	.short	(.L_2 - .L_1)
	.align		4
.L_1:
        /*0004*/ 	.word	index@(triton_poi_fused_add_leaky_relu_mean_mul_rsqrt_2)
        /*0008*/ 	.word	0x0000001c


	//----- nvinfo : EIATTR_MIN_STACK_SIZE
	.align		4
.L_2:
        /*000c*/ 	.byte	0x04, 0x12
        /*000e*/ 	.short	(.L_4 - .L_3)
	.align		4
.L_3:
        /*0010*/ 	.word	index@(triton_poi_fused_add_leaky_relu_mean_mul_rsqrt_2)
        /*0014*/ 	.word	0x00000000


	//----- nvinfo : EIATTR_FRAME_SIZE
	.align		4
.L_4:
        /*0018*/ 	.byte	0x04, 0x11
        /*001a*/ 	.short	(.L_6 - .L_5)
	.align		4
.L_5:
        /*001c*/ 	.word	index@(triton_poi_fused_add_leaky_relu_mean_mul_rsqrt_2)
        /*0020*/ 	.word	0x00000000


	//----- nvinfo : EIATTR_MIN_STACK_SIZE
	.align		4
.L_6:
        /*0024*/ 	.byte	0x04, 0x12
        /*0026*/ 	.short	(.L_8 - .L_7)
	.align		4
.L_7:
        /*0028*/ 	.word	index@(triton_poi_fused_add_leaky_relu_mean_mul_rsqrt_2)
        /*002c*/ 	.word	0x00000000
.L_8:


//--------------------- .nv.info.triton_poi_fused_add_leaky_relu_mean_mul_rsqrt_2 --------------------------
	.section	.nv.info.triton_poi_fused_add_leaky_relu_mean_mul_rsqrt_2,"",@"SHT_CUDA_INFO"
	.sectionflags	@""
	.align	4


	//----- nvinfo : EIATTR_CUDA_API_VERSION
	.align		4
        /*0000*/ 	.byte	0x04, 0x37
        /*0002*/ 	.short	(.L_10 - .L_9)
.L_9:
        /*0004*/ 	.word	0x0000007c


	//----- nvinfo : EIATTR_KPARAM_INFO
	.align		4
.L_10:
        /*0008*/ 	.byte	0x04, 0x17
        /*000a*/ 	.short	(.L_12 - .L_11)
.L_11:
        /*000c*/ 	.word	0x00000000
        /*0010*/ 	.short	0x0003
        /*0012*/ 	.short	0x0014
        /*0014*/ 	.byte	0x00, 0xf0, 0x11, 0x00


	//----- nvinfo : EIATTR_KPARAM_INFO
	.align		4
.L_12:
        /*0018*/ 	.byte	0x04, 0x17
        /*001a*/ 	.short	(.L_14 - .L_13)
.L_13:
        /*001c*/ 	.word	0x00000000
        /*0020*/ 	.short	0x0002
        /*0022*/ 	.short	0x0010
        /*0024*/ 	.byte	0x00, 0xf0, 0x11, 0x00


	//----- nvinfo : EIATTR_KPARAM_INFO
	.align		4
.L_14:
        /*0028*/ 	.byte	0x04, 0x17
        /*002a*/ 	.short	(.L_16 - .L_15)
.L_15:
        /*002c*/ 	.word	0x00000000
        /*0030*/ 	.short	0x0001
        /*0032*/ 	.short	0x0008
        /*0034*/ 	.byte	0x00, 0xf4, 0x21, 0x00


	//----- nvinfo : EIATTR_KPARAM_INFO
	.align		4
.L_16:
        /*0038*/ 	.byte	0x04, 0x17
        /*003a*/ 	.short	(.L_18 - .L_17)
.L_17:
        /*003c*/ 	.word	0x00000000
        /*0040*/ 	.short	0x0000
        /*0042*/ 	.short	0x0000
        /*0044*/ 	.byte	0x00, 0xf4, 0x21, 0x00


	//----- nvinfo : EIATTR_SPARSE_MMA_MASK
	.align		4
.L_18:
        /*0048*/ 	.byte	0x03, 0x50
        /*004a*/ 	.short	0x0000


	//----- nvinfo : EIATTR_MAXREG_COUNT
	.align		4
        /*004c*/ 	.byte	0x03, 0x1b
        /*004e*/ 	.short	0x00ff


	//----- nvinfo : EIATTR_EXIT_INSTR_OFFSETS
	.align		4
        /*0050*/ 	.byte	0x04, 0x1c
        /*0052*/ 	.short	(.L_20 - .L_19)


	//   ....[0]....
.L_19:
        /*0054*/ 	.word	0x000005c0


	//   ....[1]....
        /*0058*/ 	.word	0x000005e0


	//----- nvinfo : EIATTR_REQNTID
	.align		4
.L_20:
        /*005c*/ 	.byte	0x04, 0x10
        /*005e*/ 	.short	(.L_22 - .L_21)
.L_21:
        /*0060*/ 	.word	0x00000080
        /*0064*/ 	.word	0x00000001
        /*0068*/ 	.word	0x00000001


	//----- nvinfo : EIATTR_CBANK_PARAM_SIZE
	.align		4
.L_22:
        /*006c*/ 	.byte	0x03, 0x19
        /*006e*/ 	.short	0x0018


	//----- nvinfo : EIATTR_PARAM_CBANK
	.align		4
        /*0070*/ 	.byte	0x04, 0x0a
        /*0072*/ 	.short	(.L_24 - .L_23)
	.align		4
.L_23:
        /*0074*/ 	.word	index@(.nv.constant0.triton_poi_fused_add_leaky_relu_mean_mul_rsqrt_2)
        /*0078*/ 	.short	0x0210
        /*007a*/ 	.short	0x0018


	//----- nvinfo : EIATTR_SW_WAR
	.align		4
.L_24:
        /*007c*/ 	.byte	0x04, 0x36
        /*007e*/ 	.short	(.L_26 - .L_25)
.L_25:
        /*0080*/ 	.word	0x00000008
.L_26:


//--------------------- .nv.callgraph             --------------------------
	.section	.nv.callgraph,"",@"SHT_CUDA_CALLGRAPH"
	.align	4
	.sectionentsize	8
	.align		4
        /*0000*/ 	.word	0x00000000
	.align		4
        /*0004*/ 	.word	0xffffffff
	.align		4
        /*0008*/ 	.word	0x00000000
	.align		4
        /*000c*/ 	.word	0xfffffffe
	.align		4
        /*0010*/ 	.word	0x00000000
	.align		4
        /*0014*/ 	.word	0xfffffffd
	.align		4
        /*0018*/ 	.word	0x00000000
	.align		4
        /*001c*/ 	.word	0xfffffffc


//--------------------- .nv.constant4             --------------------------
	.section	.nv.constant4,"a",@progbits
	.align	8
	.align		8
.nv.constant4:
        /*0000*/ 	.dword	_$_str


//--------------------- .text.triton_poi_fused_add_leaky_relu_mean_mul_rsqrt_2 --------------------------
	.section	.text.triton_poi_fused_add_leaky_relu_mean_mul_rsqrt_2,"ax",@progbits
	.align	128
        .global         triton_poi_fused_add_leaky_relu_mean_mul_rsqrt_2
        .type           triton_poi_fused_add_leaky_relu_mean_mul_rsqrt_2,@function
        .size           triton_poi_fused_add_leaky_relu_mean_mul_rsqrt_2,(.L_x_1 - triton_poi_fused_add_leaky_relu_mean_mul_rsqrt_2)
        .other          triton_poi_fused_add_leaky_relu_mean_mul_rsqrt_2,@"STO_CUDA_ENTRY STV_DEFAULT"
triton_poi_fused_add_leaky_relu_mean_mul_rsqrt_2:
.text.triton_poi_fused_add_leaky_relu_mean_mul_rsqrt_2:
[----:B------:R-:W0:Y:S02]  /*0000*/  LDC R1, c[0x0][0x28] ;  /* 0x00000a00ff017b82 */ /* 0x000e240000000800 */
[----:B------:R-:W1:Y:S01]  /*0010*/  S2R R0, SR_TID.X ;  /* 0x0000000000007919 */ /* 0x000e620000002100 */
[----:B------:R-:W2:Y:S01]  /*0020*/  LDC.64 R2, c[0x0][0x218] ;  /* 0x00008600ff027b82 */ /* 0x000ea20000000a00 */
[----:B------:R-:W-:Y:S01]  /*0030*/  ULDC.64 UR4, c[0x0][0x208] ;  /* 0x0000820000047ab9 */ /* 0x000fe20000000a00 */
[----:B------:R-:W3:Y:S01]  /*0040*/  S2R R5, SR_CTAID.X ;  /* 0x0000000000057919 */ /* 0x000ee20000002500 */
[----:B------:R-:W-:Y:S01]  /*0050*/  CS2R R16, SRZ ;  /* 0x0000000000107805 */ /* 0x000fe2000001ff00 */
[----:B------:R-:W-:Y:S01]  /*0060*/  ULDC UR6, c[0x0][0x220] ;  /* 0x0000880000067ab9 */ /* 0x000fe20000000800 */
[----:B-1----:R-:W-:-:S04]  /*0070*/  SHF.L.U32 R0, R0, 0x1, RZ ;  /* 0x0000000100007819 */ /* 0x002fc800000006ff */
[----:B------:R-:W-:-:S04]  /*0080*/  LOP3.LUT R0, R0, 0xfe, RZ, 0xc0, !PT ;  /* 0x000000fe00007812 */ /* 0x000fc800078ec0ff */
[----:B---3--:R-:W-:-:S04]  /*0090*/  LEA R5, R5, R0, 0x8 ;  /* 0x0000000005057211 */ /* 0x008fc800078e40ff */
[----:B------:R-:W-:Y:S01]  /*00a0*/  IADD3 R0, R5, 0x1, RZ ;  /* 0x0000000105007810 */ /* 0x000fe20007ffe0ff */
[C---:B------:R-:W-:Y:S01]  /*00b0*/  IMAD.HI R4, R5.reuse, 0x5397829d, RZ ;  /* 0x5397829d05047827 */ /* 0x040fe200078e02ff */
[----:B------:R-:W-:-:S03]  /*00c0*/  ISETP.GE.AND P0, PT, R5, 0x310, PT ;  /* 0x000003100500780c */ /* 0x000fc60003f06270 */
[----:B------:R-:W-:Y:S01]  /*00d0*/  IMAD.HI R8, R0, 0x5397829d, RZ ;  /* 0x5397829d00087827 */ /* 0x000fe200078e02ff */
[----:B------:R-:W-:-:S04]  /*00e0*/  SHF.R.U32.HI R7, RZ, 0x1f, R4 ;  /* 0x0000001fff077819 */ /* 0x000fc80000011604 */
[----:B------:R-:W-:Y:S02]  /*00f0*/  SHF.R.U32.HI R9, RZ, 0x1f, R8 ;  /* 0x0000001fff097819 */ /* 0x000fe40000011608 */
[----:B------:R-:W-:Y:S02]  /*0100*/  LEA.HI.SX32 R6, R4, R7, 0x1c ;  /* 0x0000000704067211 */ /* 0x000fe400078fe2ff */
[----:B------:R-:W-:Y:S02]  /*0110*/  LEA.HI.SX32 R9, R8, R9, 0x1c ;  /* 0x0000000908097211 */ /* 0x000fe400078fe2ff */
[----:B------:R-:W-:Y:S01]  /*0120*/  LEA.HI.SX32 R4, R4, R7, 0x1a ;  /* 0x0000000704047211 */ /* 0x000fe200078fd2ff */
[----:B------:R-:W-:Y:S02]  /*0130*/  IMAD R6, R6, -0x31, R5 ;  /* 0xffffffcf06067824 */ /* 0x000fe400078e0205 */
[----:B------:R-:W-:Y:S01]  /*0140*/  IMAD R9, R9, -0x31, R0 ;  /* 0xffffffcf09097824 */ /* 0x000fe200078e0200 */
[----:B------:R-:W-:Y:S01]  /*0150*/  MOV R0, RZ ;  /* 0x000000ff00007202 */ /* 0x000fe20000000f00 */
[C---:B------:R-:W-:Y:S01]  /*0160*/  IMAD R11, R4.reuse, 0xc4, R6 ;  /* 0x000000c4040b7824 */ /* 0x040fe200078e0206 */
[----:B------:R-:W-:Y:S01]  /*0170*/  CS2R R6, SRZ ;  /* 0x0000000000067805 */ /* 0x000fe2000001ff00 */
[----:B------:R-:W-:Y:S01]  /*0180*/  IMAD R9, R4, 0xc4, R9 ;  /* 0x000000c404097824 */ /* 0x000fe200078e0209 */
[----:B------:R-:W-:Y:S01]  /*0190*/  HFMA2.MMA R4, -RZ, RZ, 0, 0 ;  /* 0x00000000ff047435 */ /* 0x000fe200000001ff */
[----:B--2---:R-:W-:Y:S01]  /*01a0*/  IMAD.WIDE R14, R11, 0x4, R2 ;  /* 0x000000040b0e7825 */ /* 0x004fe200078e0202 */
[----:B------:R-:W-:-:S02]  /*01b0*/  IADD3 R19, R11, 0x31, RZ ;  /* 0x000000310b137810 */ /* 0x000fc40007ffe0ff */
[----:B------:R-:W-:Y:S01]  /*01c0*/  IADD3 R21, R9, 0x31, RZ ;  /* 0x0000003109157810 */ /* 0x000fe20007ffe0ff */
[----:B------:R-:W-:Y:S01]  /*01d0*/  HFMA2.MMA R8, -RZ, RZ, 0, 0 ;  /* 0x00000000ff087435 */ /* 0x000fe200000001ff */
[----:B------:R-:W2:Y:S01]  /*01e0*/  @!P0 LDG.E.EL R7, desc[UR4][R14.64] ;  /* 0x000000040e078981 */ /* 0x000ea2000c2e1900 */
[----:B------:R-:W-:Y:S01]  /*01f0*/  IADD3 R23, R11, 0x62, RZ ;  /* 0x000000620b177810 */ /* 0x000fe20007ffe0ff */
[----:B------:R-:W-:-:S04]  /*0200*/  IMAD.WIDE R18, R19, 0x4, R2 ;  /* 0x0000000413127825 */ /* 0x000fc800078e0202 */
[--C-:B------:R-:W-:Y:S01]  /*0210*/  IMAD.WIDE R20, R21, 0x4, R2.reuse ;  /* 0x0000000415147825 */ /* 0x100fe200078e0202 */
[----:B------:R-:W-:Y:S01]  /*0220*/  IADD3 R13, R11, 0x93, RZ ;  /* 0x000000930b0d7810 */ /* 0x000fe20007ffe0ff */
[----:B------:R1:W3:Y:S01]  /*0230*/  @!P0 LDG.E.EL R4, desc[UR4][R18.64] ;  /* 0x0000000412048981 */ /* 0x0002e2000c2e1900 */
[----:B------:R-:W-:Y:S01]  /*0240*/  IADD3 R25, R9, 0x62, RZ ;  /* 0x0000006209197810 */ /* 0x000fe20007ffe0ff */
[--C-:B------:R-:W-:Y:S02]  /*0250*/  IMAD.WIDE R10, R9, 0x4, R2.reuse ;  /* 0x00000004090a7825 */ /* 0x100fe400078e0202 */
[----:B------:R4:W5:Y:S02]  /*0260*/  @!P0 LDG.E.EL R0, desc[UR4][R20.64] ;  /* 0x0000000414008981 */ /* 0x000964000c2e1900 */
[--C-:B------:R-:W-:Y:S01]  /*0270*/  IMAD.WIDE R22, R23, 0x4, R2.reuse ;  /* 0x0000000417167825 */ /* 0x100fe200078e0202 */
[----:B------:R-:W-:Y:S01]  /*0280*/  IADD3 R9, R9, 0x93, RZ ;  /* 0x0000009309097810 */ /* 0x000fe20007ffe0ff */
[----:B------:R-:W5:Y:S02]  /*0290*/  @!P0 LDG.E.EL R8, desc[UR4][R10.64] ;  /* 0x000000040a088981 */ /* 0x000f64000c2e1900 */
[----:B-1----:R-:W-:-:S02]  /*02a0*/  IMAD.WIDE R18, R25, 0x4, R2 ;  /* 0x0000000419127825 */ /* 0x002fc400078e0202 */
[----:B------:R1:W5:Y:S02]  /*02b0*/  @!P0 LDG.E.EL R6, desc[UR4][R22.64] ;  /* 0x0000000416068981 */ /* 0x000364000c2e1900 */
[--C-:B----4-:R-:W-:Y:S02]  /*02c0*/  IMAD.WIDE R20, R9, 0x4, R2.reuse ;  /* 0x0000000409147825 */ /* 0x110fe400078e0202 */
[----:B------:R-:W4:Y:S02]  /*02d0*/  @!P0 LDG.E.EL R16, desc[UR4][R18.64] ;  /* 0x0000000412108981 */ /* 0x000f24000c2e1900 */
[----:B------:R-:W-:Y:S01]  /*02e0*/  IMAD.WIDE R12, R13, 0x4, R2 ;  /* 0x000000040d0c7825 */ /* 0x000fe200078e0202 */
[----:B-1----:R-:W-:-:S04]  /*02f0*/  MOV R22, RZ ;  /* 0x000000ff00167202 */ /* 0x002fc80000000f00 */
[----:B------:R-:W4:Y:S04]  /*0300*/  @!P0 LDG.E.EL R17, desc[UR4][R12.64] ;  /* 0x000000040c118981 */ /* 0x000f28000c2e1900 */
[----:B------:R-:W4:Y:S01]  /*0310*/  @!P0 LDG.E.EL R22, desc[UR4][R20.64] ;  /* 0x0000000414168981 */ /* 0x000f22000c2e1900 */
[----:B------:R-:W-:Y:S01]  /*0320*/  CS2R R14, SRZ ;  /* 0x00000000000e7805 */ /* 0x000fe2000001ff00 */
[----:B------:R-:W-:-:S05]  /*0330*/  IMAD.WIDE R2, R5, 0x4, R2 ;  /* 0x0000000405027825 */ /* 0x000fca00078e0202 */
[----:B------:R1:W4:Y:S01]  /*0340*/  @!P0 LDG.E.64 R14, desc[UR4][R2.64] ;  /* 0x00000004020e8981 */ /* 0x000322000c1e1b00 */
[----:B------:R-:W-:Y:S01]  /*0350*/  HFMA2.MMA R9, -RZ, RZ, 1.625, 0 ;  /* 0x3e800000ff097435 */ /* 0x000fe200000001ff */
[----:B--2---:R-:W-:Y:S02]  /*0360*/  FSETP.GT.AND P4, PT, R7, RZ, PT ;  /* 0x000000ff0700720b */ /* 0x004fe40003f84000 */
[----:B---3--:R-:W-:Y:S02]  /*0370*/  FSETP.GT.AND P5, PT, R4, RZ, PT ;  /* 0x000000ff0400720b */ /* 0x008fe40003fa4000 */
[----:B-----5:R-:W-:-:S09]  /*0380*/  FSETP.GT.AND P1, PT, R0, RZ, PT ;  /* 0x000000ff0000720b */ /* 0x020fd20003f24000 */
[----:B------:R-:W-:Y:S01]  /*0390*/  @!P4 FMUL R7, R7, 0.20000000298023223877 ;  /* 0x3e4ccccd0707c820 */ /* 0x000fe20000400000 */
[----:B------:R-:W-:Y:S02]  /*03a0*/  FSETP.GT.AND P3, PT, R8, RZ, PT ;  /* 0x000000ff0800720b */ /* 0x000fe40003f64000 */
[----:B------:R-:W-:Y:S02]  /*03b0*/  FSETP.GT.AND P2, PT, R6, RZ, PT ;  /* 0x000000ff0600720b */ /* 0x000fe40003f44000 */
[----:B----4-:R-:W-:Y:S01]  /*03c0*/  FSETP.GT.AND P4, PT, R16, RZ, PT ;  /* 0x000000ff1000720b */ /* 0x010fe20003f84000 */
[----:B------:R-:W-:Y:S01]  /*03d0*/  @!P1 FMUL R0, R0, 0.20000000298023223877 ;  /* 0x3e4ccccd00009820 */ /* 0x000fe20000400000 */
[----:B------:R-:W-:Y:S01]  /*03e0*/  @!P5 FMUL R4, R4, 0.20000000298023223877 ;  /* 0x3e4ccccd0404d820 */ /* 0x000fe20000400000 */
[----:B------:R-:W-:Y:S02]  /*03f0*/  FSETP.GT.AND P5, PT, R17, RZ, PT ;  /* 0x000000ff1100720b */ /* 0x000fe40003fa4000 */
[----:B------:R-:W-:-:S04]  /*0400*/  FSETP.GT.AND P1, PT, R22, RZ, PT ;  /* 0x000000ff1600720b */ /* 0x000fc80003f24000 */
[----:B------:R-:W-:Y:S01]  /*0410*/  @!P3 FMUL R8, R8, 0.20000000298023223877 ;  /* 0x3e4ccccd0808b820 */ /* 0x000fe20000400000 */
[----:B-1----:R-:W-:Y:S01]  /*0420*/  FMUL R3, R0, R0 ;  /* 0x0000000000037220 */ /* 0x002fe20000400000 */
[----:B------:R-:W-:Y:S02]  /*0430*/  FMUL R4, R4, R4 ;  /* 0x0000000404047220 */ /* 0x000fe40000400000 */
[----:B------:R-:W-:Y:S01]  /*0440*/  @!P4 FMUL R16, R16, 0.20000000298023223877 ;  /* 0x3e4ccccd1010c820 */ /* 0x000fe20000400000 */
[----:B------:R-:W-:Y:S01]  /*0450*/  FFMA R3, R8, R8, R3 ;  /* 0x0000000808037223 */ /* 0x000fe20000000003 */
[----:B------:R-:W-:Y:S01]  /*0460*/  FFMA R7, R7, R7, R4 ;  /* 0x0000000707077223 */ /* 0x000fe20000000004 */
[----:B------:R-:W-:Y:S02]  /*0470*/  @!P2 FMUL R6, R6, 0.20000000298023223877 ;  /* 0x3e4ccccd0606a820 */ /* 0x000fe40000400000 */
[----:B------:R-:W-:Y:S01]  /*0480*/  FFMA R3, R16, R16, R3 ;  /* 0x0000001010037223 */ /* 0x000fe20000000003 */
[----:B------:R-:W-:Y:S01]  /*0490*/  @!P5 FMUL R17, R17, 0.20000000298023223877 ;  /* 0x3e4ccccd1111d820 */ /* 0x000fe20000400000 */
[----:B------:R-:W-:Y:S01]  /*04a0*/  @!P1 FMUL R22, R22, 0.20000000298023223877 ;  /* 0x3e4ccccd16169820 */ /* 0x000fe20000400000 */
[----:B------:R-:W-:-:S03]  /*04b0*/  FFMA R6, R6, R6, R7 ;  /* 0x0000000606067223 */ /* 0x000fc60000000007 */
[----:B------:R-:W-:Y:S01]  /*04c0*/  FFMA R0, R22, R22, R3 ;  /* 0x0000001616007223 */ /* 0x000fe20000000003 */
[----:B------:R-:W-:Y:S01]  /*04d0*/  FFMA R6, R17, R17, R6 ;  /* 0x0000001111067223 */ /* 0x000fe20000000006 */
[----:B------:R-:W1:Y:S02]  /*04e0*/  LDC.64 R2, c[0x0][0x210] ;  /* 0x00008400ff027b82 */ /* 0x000e640000000a00 */
[-C--:B------:R-:W-:Y:S01]  /*04f0*/  FFMA R0, R0, R9.reuse, 9.9999999392252902908e-09 ;  /* 0x322bcc7700007423 */ /* 0x080fe20000000009 */
[----:B------:R-:W-:Y:S01]  /*0500*/  FFMA R6, R6, R9, 9.9999999392252902908e-09 ;  /* 0x322bcc7706067423 */ /* 0x000fe20000000009 */
[C---:B------:R-:W-:Y:S02]  /*0510*/  FSETP.GT.AND P2, PT, R14.reuse, RZ, PT ;  /* 0x000000ff0e00720b */ /* 0x040fe40003f44000 */
[----:B------:R-:W-:Y:S01]  /*0520*/  FSETP.GT.AND P1, PT, R15, RZ, PT ;  /* 0x000000ff0f00720b */ /* 0x000fe20003f24000 */
[----:B------:R-:W2:Y:S08]  /*0530*/  MUFU.RSQ R7, R6 ;  /* 0x0000000600077308 */ /* 0x000eb00000001400 */
[----:B------:R-:W3:Y:S02]  /*0540*/  MUFU.RSQ R0, R0 ;  /* 0x0000000000007308 */ /* 0x000ee40000001400 */
[----:B------:R-:W-:-:S02]  /*0550*/  @!P2 FMUL R14, R14, 0.20000000298023223877 ;  /* 0x3e4ccccd0e0ea820 */ /* 0x000fc40000400000 */
[----:B------:R-:W-:Y:S02]  /*0560*/  @!P1 FMUL R15, R15, 0.20000000298023223877 ;  /* 0x3e4ccccd0f0f9820 */ /* 0x000fe40000400000 */
[----:B--2---:R-:W-:-:S04]  /*0570*/  FMUL R7, R7, R14 ;  /* 0x0000000e07077220 */ /* 0x004fc80000400000 */
[----:B------:R-:W-:Y:S01]  /*0580*/  FMUL R14, R7, UR6 ;  /* 0x00000006070e7c20 */ /* 0x000fe20008400000 */
[----:B---3--:R-:W-:Y:S01]  /*0590*/  FMUL R15, R0, R15 ;  /* 0x0000000f000f7220 */ /* 0x008fe20000400000 */
[----:B-1----:R-:W-:-:S04]  /*05a0*/  IMAD.WIDE R2, R5, 0x4, R2 ;  /* 0x0000000405027825 */ /* 0x002fc800078e0202 */
[----:B------:R-:W-:Y:S01]  /*05b0*/  FMUL R15, R15, UR6 ;  /* 0x000000060f0f7c20 */ /* 0x000fe20008400000 */
[----:B------:R-:W-:Y:S06]  /*05c0*/  @P0 EXIT ;  /* 0x000000000000094d */ /* 0x000fec0003800000 */
[----:B------:R-:W-:Y:S01]  /*05d0*/  STG.E.64 desc[UR4][R2.64], R14 ;  /* 0x0000000e02007986 */ /* 0x000fe2000c101b04 */
[----:B------:R-:W-:Y:S05]  /*05e0*/  EXIT ;  /* 0x000000000000794d */ /* 0x000fea0003800000 */
.L_x_0:
[----:B------:R-:W-:-:S00]  /*05f0*/  BRA `(.L_x_0) ;  /* 0xfffffffc00fc7947 */ /* 0x000fc0000383ffff */
[----:B------:R-:W-:-:S00]  /*0600*/  NOP ;  /* 0x0000000000007918 */ /* 0x000fc00000000000 */
[----:B------:R-:W-:-:S00]  /*0610*/  NOP ;  /* 0x0000000000007918 */ /* 0x000fc00000000000 */
[----:B------:R-:W-:-:S00]  /*0620*/  NOP ;  /* 0x0000000000007918 */ /* 0x000fc00000000000 */
[----:B------:R-:W-:-:S00]  /*0630*/  NOP ;  /* 0x0000000000007918 */ /* 0x000fc00000000000 */
[----:B------:R-:W-:-:S00]  /*0640*/  NOP ;  /* 0x0000000000007918 */ /* 0x000fc00000000000 */
[----:B------:R-:W-:-:S00]  /*0650*/  NOP ;  /* 0x0000000000007918 */ /* 0x000fc00000000000 */
[----:B------:R-:W-:-:S00]  /*0660*/  NOP ;  /* 0x0000000000007918 */ /* 0x000fc00000000000 */
[----:B------:R-:W-:-:S00]  /*0670*/  NOP ;  /* 0x0000000000007918 */ /* 0x000fc00000000000 */
.L_x_1:


//--------------------- .nv.global.init           --------------------------
	.section	.nv.global.init,"aw",@progbits
.nv.global.init:
	.type		_$_str,@object
	.size		_$_str,(.L_0 - _$_str)
_$_str:
        /*0000*/ 	.byte	0x5f, 0x5f, 0x43, 0x55, 0x44, 0x41, 0x5f, 0x46, 0x54, 0x5a, 0x00
.L_0:


//--------------------- .nv.constant0.triton_poi_fused_add_leaky_relu_mean_mul_rsqrt_2 --------------------------
	.section	.nv.constant0.triton_poi_fused_add_leaky_relu_mean_mul_rsqrt_2,"a",@progbits
	.sectionflags	@""
	.align	4
.nv.constant0.triton_poi_fused_add_leaky_relu_mean_mul_rsqrt_2:
	.zero		552
